//
// Generated by NVIDIA NVVM Compiler
//
// Compiler Build ID: CL-36424714
// Cuda compilation tools, release 13.0, V13.0.88
// Based on NVVM 20.0.0
//

.version 9.0
.target sm_100
.address_size 64

	// .globl	_Z4testPfi
.extern .func  (.param .b32 func_retval0) vprintf
(
	.param .b64 vprintf_param_0,
	.param .b64 vprintf_param_1
)
;
.global .align 1 .b8 _ZN34_INTERNAL_d6df4503_4_k_cu_3c2adfb44cuda3std3__45__cpo5beginE[1];
.global .align 1 .b8 _ZN34_INTERNAL_d6df4503_4_k_cu_3c2adfb44cuda3std3__45__cpo3endE[1];
.global .align 1 .b8 _ZN34_INTERNAL_d6df4503_4_k_cu_3c2adfb44cuda3std3__45__cpo6cbeginE[1];
.global .align 1 .b8 _ZN34_INTERNAL_d6df4503_4_k_cu_3c2adfb44cuda3std3__45__cpo4cendE[1];
.global .align 1 .b8 _ZN34_INTERNAL_d6df4503_4_k_cu_3c2adfb44cuda3std3__45__cpo6rbeginE[1];
.global .align 1 .b8 _ZN34_INTERNAL_d6df4503_4_k_cu_3c2adfb44cuda3std3__45__cpo4rendE[1];
.global .align 1 .b8 _ZN34_INTERNAL_d6df4503_4_k_cu_3c2adfb44cuda3std3__45__cpo7crbeginE[1];
.global .align 1 .b8 _ZN34_INTERNAL_d6df4503_4_k_cu_3c2adfb44cuda3std3__45__cpo5crendE[1];
.global .align 1 .b8 _ZN34_INTERNAL_d6df4503_4_k_cu_3c2adfb44cuda3std3__436_GLOBAL__N__d6df4503_4_k_cu_3c2adfb46ignoreE[1];
.global .align 1 .b8 _ZN34_INTERNAL_d6df4503_4_k_cu_3c2adfb44cuda3std3__419piecewise_constructE[1];
.global .align 1 .b8 _ZN34_INTERNAL_d6df4503_4_k_cu_3c2adfb44cuda3std3__48in_placeE[1];
.global .align 1 .b8 _ZN34_INTERNAL_d6df4503_4_k_cu_3c2adfb44cuda3std3__420unreachable_sentinelE[1];
.global .align 1 .b8 _ZN34_INTERNAL_d6df4503_4_k_cu_3c2adfb44cuda3std3__47nulloptE[1];
.global .align 1 .b8 _ZN34_INTERNAL_d6df4503_4_k_cu_3c2adfb44cuda3std3__48unexpectE[1];
.global .align 1 .b8 _ZN34_INTERNAL_d6df4503_4_k_cu_3c2adfb44cuda3std6ranges3__45__cpo4swapE[1];
.global .align 1 .b8 _ZN34_INTERNAL_d6df4503_4_k_cu_3c2adfb44cuda3std6ranges3__45__cpo9iter_moveE[1];
.global .align 1 .b8 _ZN34_INTERNAL_d6df4503_4_k_cu_3c2adfb44cuda3std6ranges3__45__cpo5beginE[1];
.global .align 1 .b8 _ZN34_INTERNAL_d6df4503_4_k_cu_3c2adfb44cuda3std6ranges3__45__cpo3endE[1];
.global .align 1 .b8 _ZN34_INTERNAL_d6df4503_4_k_cu_3c2adfb44cuda3std6ranges3__45__cpo6cbeginE[1];
.global .align 1 .b8 _ZN34_INTERNAL_d6df4503_4_k_cu_3c2adfb44cuda3std6ranges3__45__cpo4cendE[1];
.global .align 1 .b8 _ZN34_INTERNAL_d6df4503_4_k_cu_3c2adfb44cuda3std6ranges3__45__cpo7advanceE[1];
.global .align 1 .b8 _ZN34_INTERNAL_d6df4503_4_k_cu_3c2adfb44cuda3std6ranges3__45__cpo9iter_swapE[1];
.global .align 1 .b8 _ZN34_INTERNAL_d6df4503_4_k_cu_3c2adfb44cuda3std6ranges3__45__cpo4nextE[1];
.global .align 1 .b8 _ZN34_INTERNAL_d6df4503_4_k_cu_3c2adfb44cuda3std6ranges3__45__cpo4prevE[1];
.global .align 1 .b8 _ZN34_INTERNAL_d6df4503_4_k_cu_3c2adfb44cuda3std6ranges3__45__cpo4dataE[1];
.global .align 1 .b8 _ZN34_INTERNAL_d6df4503_4_k_cu_3c2adfb44cuda3std6ranges3__45__cpo5cdataE[1];
.global .align 1 .b8 _ZN34_INTERNAL_d6df4503_4_k_cu_3c2adfb44cuda3std6ranges3__45__cpo4sizeE[1];
.global .align 1 .b8 _ZN34_INTERNAL_d6df4503_4_k_cu_3c2adfb44cuda3std6ranges3__45__cpo5ssizeE[1];
.global .align 1 .b8 _ZN34_INTERNAL_d6df4503_4_k_cu_3c2adfb44cuda3std6ranges3__45__cpo8distanceE[1];
.global .align 1 .b8 _ZN34_INTERNAL_d6df4503_4_k_cu_3c2adfb46thrust24THRUST_300001_SM_1000_NS8cuda_cub3parE[1];
.global .align 1 .b8 _ZN34_INTERNAL_d6df4503_4_k_cu_3c2adfb46thrust24THRUST_300001_SM_1000_NS8cuda_cub10par_nosyncE[1];
.global .align 1 .b8 _ZN34_INTERNAL_d6df4503_4_k_cu_3c2adfb46thrust24THRUST_300001_SM_1000_NS6system6detail10sequential3seqE[1];
.global .align 1 .b8 _ZN34_INTERNAL_d6df4503_4_k_cu_3c2adfb46thrust24THRUST_300001_SM_1000_NS6system3cpp3parE[1];
.global .align 1 .b8 _ZN34_INTERNAL_d6df4503_4_k_cu_3c2adfb46thrust24THRUST_300001_SM_1000_NS12placeholders2_1E[1];
.global .align 1 .b8 _ZN34_INTERNAL_d6df4503_4_k_cu_3c2adfb46thrust24THRUST_300001_SM_1000_NS12placeholders2_2E[1];
.global .align 1 .b8 _ZN34_INTERNAL_d6df4503_4_k_cu_3c2adfb46thrust24THRUST_300001_SM_1000_NS12placeholders2_3E[1];
.global .align 1 .b8 _ZN34_INTERNAL_d6df4503_4_k_cu_3c2adfb46thrust24THRUST_300001_SM_1000_NS12placeholders2_4E[1];
.global .align 1 .b8 _ZN34_INTERNAL_d6df4503_4_k_cu_3c2adfb46thrust24THRUST_300001_SM_1000_NS12placeholders2_5E[1];
.global .align 1 .b8 _ZN34_INTERNAL_d6df4503_4_k_cu_3c2adfb46thrust24THRUST_300001_SM_1000_NS12placeholders2_6E[1];
.global .align 1 .b8 _ZN34_INTERNAL_d6df4503_4_k_cu_3c2adfb46thrust24THRUST_300001_SM_1000_NS12placeholders2_7E[1];
.global .align 1 .b8 _ZN34_INTERNAL_d6df4503_4_k_cu_3c2adfb46thrust24THRUST_300001_SM_1000_NS12placeholders2_8E[1];
.global .align 1 .b8 _ZN34_INTERNAL_d6df4503_4_k_cu_3c2adfb46thrust24THRUST_300001_SM_1000_NS12placeholders2_9E[1];
.global .align 1 .b8 _ZN34_INTERNAL_d6df4503_4_k_cu_3c2adfb46thrust24THRUST_300001_SM_1000_NS12placeholders3_10E[1];
.global .align 1 .b8 _ZN34_INTERNAL_d6df4503_4_k_cu_3c2adfb46thrust24THRUST_300001_SM_1000_NS3seqE[1];
.global .align 1 .b8 _ZN34_INTERNAL_d6df4503_4_k_cu_3c2adfb46thrust24THRUST_300001_SM_1000_NS6deviceE[1];
.global .align 1 .b8 $str[26] = {68, 101, 118, 105, 99, 101, 32, 115, 105, 100, 101, 32, 114, 101, 115, 117, 108, 116, 32, 61, 32, 37, 102, 32, 10};

.visible .entry _Z4testPfi(
	.param .u64 .ptr .align 1 _Z4testPfi_param_0,
	.param .u32 _Z4testPfi_param_1
)
{
	.local .align 8 .b8 	__local_depot0[8];
	.reg .b64 	%SP;
	.reg .b64 	%SPL;
	.reg .pred 	%p<6>;
	.reg .b32 	%r<5>;
	.reg .b32 	%f<24>;
	.reg .b64 	%rd<27>;
	.reg .b64 	%fd<5>;

	mov.u64 	%SPL, __local_depot0;
	cvta.local.u64 	%SP, %SPL;
	ld.param.u64 	%rd15, [_Z4testPfi_param_0];
	ld.param.u32 	%r1, [_Z4testPfi_param_1];
	cvta.to.global.u64 	%rd24, %rd15;
	cvt.s64.s32 	%rd2, %r1;
	mul.wide.s32 	%rd16, %r1, 4;
	add.s64 	%rd3, %rd24, %rd16;
	setp.eq.s64 	%p1, %rd16, 0;
	mov.f64 	%fd4, 0d0000000000000000;
	@%p1 bra 	$L__BB0_8;
	add.s64 	%rd4, %rd2, 4611686018427387903;
	and.b32  	%r2, %r1, 3;
	setp.eq.s32 	%p2, %r2, 0;
	mov.f32 	%f23, 0f00000000;
	@%p2 bra 	$L__BB0_4;
	and.b64  	%rd22, %rd2, 3;
	mov.f32 	%f23, 0f00000000;
$L__BB0_3:
	.pragma "nounroll";
	ld.global.f32 	%f11, [%rd24];
	add.f32 	%f23, %f23, %f11;
	add.s64 	%rd24, %rd24, 4;
	add.s64 	%rd22, %rd22, -1;
	setp.ne.s64 	%p3, %rd22, 0;
	@%p3 bra 	$L__BB0_3;
$L__BB0_4:
	and.b64  	%rd17, %rd4, 4611686018427387903;
	setp.lt.u64 	%p4, %rd17, 3;
	@%p4 bra 	$L__BB0_7;
	mov.u64 	%rd26, %rd24;
$L__BB0_6:
	ld.global.f32 	%f12, [%rd26];
	add.f32 	%f13, %f23, %f12;
	ld.global.f32 	%f14, [%rd26+4];
	add.f32 	%f15, %f13, %f14;
	ld.global.f32 	%f16, [%rd26+8];
	add.f32 	%f17, %f15, %f16;
	ld.global.f32 	%f18, [%rd26+12];
	add.f32 	%f23, %f17, %f18;
	add.s64 	%rd24, %rd24, 16;
	add.s64 	%rd26, %rd26, 16;
	setp.ne.s64 	%p5, %rd24, %rd3;
	@%p5 bra 	$L__BB0_6;
$L__BB0_7:
	cvt.f64.f32 	%fd4, %f23;
$L__BB0_8:
	add.u64 	%rd18, %SP, 0;
	add.u64 	%rd19, %SPL, 0;
	st.local.f64 	[%rd19], %fd4;
	mov.u64 	%rd20, $str;
	cvta.global.u64 	%rd21, %rd20;
	{ // callseq 0, 0
	.param .b64 param0;
	st.param.b64 	[param0], %rd21;
	.param .b64 param1;
	st.param.b64 	[param1], %rd18;
	.param .b32 retval0;
	call.uni (retval0), 
	vprintf, 
	(
	param0, 
	param1
	);
	ld.param.b32 	%r3, [retval0];
	} // callseq 0
	ret;

}
	// .globl	_ZN3cub18CUB_300001_SM_10006detail11EmptyKernelIvEEvv
.visible .entry _ZN3cub18CUB_300001_SM_10006detail11EmptyKernelIvEEvv()
{


	ret;

}


// ===== COMPILED SASS (sm_100) =====

	.target	sm_100

	.elftype	@"ET_EXEC"


//--------------------- .note.nv.tkinfo           --------------------------
	.section	.note.nv.tkinfo,"",@"SHT_NOTE"
	.sectionflags	@"SHF_NOTE_NV_TKINFO"
	.tkinfo
        /*0018*/ 	.word	0x00000002
        /*0030*/ 	.string	""
        /*0030*/ 	.string	"ptxas"
        /*0030*/ 	.string	"Cuda compilation tools, release 13.0, V13.0.88"
        /*0030*/ 	.string	"Build cuda_13.0.r13.0/compiler.36424714_0"
        /*0030*/ 	.string	"-arch sm_100 -m 64 "



//--------------------- .note.nv.cuinfo           --------------------------
	.section	.note.nv.cuinfo,"",@"SHT_NOTE"
	.sectionflags	@"SHF_NOTE_NV_CUINFO"
        /*0018*/ 	.short	0x0002
        /*001a*/ 	.short	0x0064
        /*001c*/ 	.short	0x0082
	.zero		2


//--------------------- .nv.info                  --------------------------
	.section	.nv.info,"",@"SHT_CUDA_INFO"
	.align	4


	//----- nvinfo : EIATTR_REGCOUNT
	.align		4
        /*0000*/ 	.byte	0x04, 0x2f
        /*0002*/ 	.short	(.L_47 - .L_46)
	.align		4
.L_46:
        /*0004*/ 	.word	index@(_Z4testPfi)
        /*0008*/ 	.word	0x0000001f


	//----- nvinfo : EIATTR_FRAME_SIZE
	.align		4
.L_47:
        /*000c*/ 	.byte	0x04, 0x11
        /*000e*/ 	.short	(.L_49 - .L_48)
	.align		4
.L_48:
        /*0010*/ 	.word	index@(_Z4testPfi)
        /*0014*/ 	.word	0x00000008


	//----- nvinfo : EIATTR_REGCOUNT
	.align		4
.L_49:
        /*0018*/ 	.byte	0x04, 0x2f
        /*001a*/ 	.short	(.L_51 - .L_50)
	.align		4
.L_50:
        /*001c*/ 	.word	index@(_ZN3cub18CUB_300001_SM_10006detail11EmptyKernelIvEEvv)
        /*0020*/ 	.word	0x00000004


	//----- nvinfo : EIATTR_FRAME_SIZE
	.align		4
.L_51:
        /*0024*/ 	.byte	0x04, 0x11
        /*0026*/ 	.short	(.L_53 - .L_52)
	.align		4
.L_52:
        /*0028*/ 	.word	index@(_ZN3cub18CUB_300001_SM_10006detail11EmptyKernelIvEEvv)
        /*002c*/ 	.word	0x00000000


	//----- nvinfo : EIATTR_MIN_STACK_SIZE
	.align		4
.L_53:
        /*0030*/ 	.byte	0x04, 0x12
        /*0032*/ 	.short	(.L_55 - .L_54)
	.align		4
.L_54:
        /*0034*/ 	.word	index@(_ZN3cub18CUB_300001_SM_10006detail11EmptyKernelIvEEvv)
        /*0038*/ 	.word	0x00000000


	//----- nvinfo : EIATTR_MIN_STACK_SIZE
	.align		4
.L_55:
        /*003c*/ 	.byte	0x04, 0x12
        /*003e*/ 	.short	(.L_57 - .L_56)
	.align		4
.L_56:
        /*0040*/ 	.word	index@(_Z4testPfi)
        /*0044*/ 	.word	0x00000008
.L_57:


//--------------------- .nv.compat                --------------------------
	.section	.nv.compat,"",@"SHT_CUDA_COMPAT_INFO"
	.align	4
        /*0000*/ 	.byte	0x02, 0x09, 0x00, 0x00, 0x02, 0x02, 0x01, 0x00, 0x02, 0x05, 0x05, 0x00, 0x03, 0x07, 0x01, 0x01
        /*0010*/ 	.byte	0x02, 0x03, 0x00, 0x00, 0x02, 0x06, 0x01, 0x00, 0x04, 0x0b, 0x08, 0x00, 0x09, 0x00, 0x00, 0x00
        /*0020*/ 	.byte	0x00, 0x00, 0x00, 0x00


//--------------------- .nv.info._ZN3cub18CUB_300001_SM_10006detail11EmptyKernelIvEEvv --------------------------
	.section	.nv.info._ZN3cub18CUB_300001_SM_10006detail11EmptyKernelIvEEvv,"",@"SHT_CUDA_INFO"
	.sectionflags	@""
	.align	4


	//----- nvinfo : EIATTR_CUDA_API_VERSION
	.align		4
        /*0000*/ 	.byte	0x04, 0x37
        /*0002*/ 	.short	(.L_59 - .L_58)
.L_58:
        /*0004*/ 	.word	0x00000082


	//----- nvinfo : EIATTR_SPARSE_MMA_MASK
	.align		4
.L_59:
        /*0008*/ 	.byte	0x03, 0x50
        /*000a*/ 	.short	0x0000


	//----- nvinfo : EIATTR_MAXREG_COUNT
	.align		4
        /*000c*/ 	.byte	0x03, 0x1b
        /*000e*/ 	.short	0x00ff


	//----- nvinfo : EIATTR_MERCURY_ISA_VERSION
	.align		4
        /*0010*/ 	.byte	0x03, 0x5f
        /*0012*/ 	.short	0x0101


	//----- nvinfo : EIATTR_VRC_CTA_INIT_COUNT
	.align		4
        /*0014*/ 	.byte	0x02, 0x4a
	.zero		1
	.zero		1


	//----- nvinfo : EIATTR_EXIT_INSTR_OFFSETS
	.align		4
        /*0018*/ 	.byte	0x04, 0x1c
        /*001a*/ 	.short	(.L_61 - .L_60)


	//   ....[0]....
.L_60:
        /*001c*/ 	.word	0x00000010


	//----- nvinfo : EIATTR_SW_WAR
	.align		4
.L_61:
        /*0020*/ 	.byte	0x04, 0x36
        /*0022*/ 	.short	(.L_63 - .L_62)
.L_62:
        /*0024*/ 	.word	0x00000008
.L_63:


//--------------------- .nv.info._Z4testPfi       --------------------------
	.section	.nv.info._Z4testPfi,"",@"SHT_CUDA_INFO"
	.sectionflags	@""
	.align	4


	//----- nvinfo : EIATTR_CUDA_API_VERSION
	.align		4
        /*0000*/ 	.byte	0x04, 0x37
        /*0002*/ 	.short	(.L_65 - .L_64)
.L_64:
        /*0004*/ 	.word	0x00000082


	//----- nvinfo : EIATTR_KPARAM_INFO
	.align		4
.L_65:
        /*0008*/ 	.byte	0x04, 0x17
        /*000a*/ 	.short	(.L_67 - .L_66)
.L_66:
        /*000c*/ 	.word	0x00000000
        /*0010*/ 	.short	0x0001
        /*0012*/ 	.short	0x0008
        /*0014*/ 	.byte	0x00, 0xf0, 0x11, 0x00


	//----- nvinfo : EIATTR_KPARAM_INFO
	.align		4
.L_67:
        /*0018*/ 	.byte	0x04, 0x17
        /*001a*/ 	.short	(.L_69 - .L_68)
.L_68:
        /*001c*/ 	.word	0x00000000
        /*0020*/ 	.short	0x0000
        /*0022*/ 	.short	0x0000
        /*0024*/ 	.byte	0x00, 0xf5, 0x21, 0x00


	//----- nvinfo : EIATTR_SPARSE_MMA_MASK
	.align		4
.L_69:
        /*0028*/ 	.byte	0x03, 0x50
        /*002a*/ 	.short	0x0000


	//----- nvinfo : EIATTR_MAXREG_COUNT
	.align		4
        /*002c*/ 	.byte	0x03, 0x1b
        /*002e*/ 	.short	0x00ff


	//----- nvinfo : EIATTR_EXTERNS
	.align		4
        /*0030*/ 	.byte	0x04, 0x0f
        /*0032*/ 	.short	(.L_71 - .L_70)


	//   ....[0]....
	.align		4
.L_70:
        /*0034*/ 	.word	index@(vprintf)


	//----- nvinfo : EIATTR_MERCURY_ISA_VERSION
	.align		4
.L_71:
        /*0038*/ 	.byte	0x03, 0x5f
        /*003a*/ 	.short	0x0101


	//----- nvinfo : EIATTR_VRC_CTA_INIT_COUNT
	.align		4
        /*003c*/ 	.byte	0x02, 0x4a
	.zero		1
	.zero		1


	//----- nvinfo : EIATTR_SYSCALL_OFFSETS
	.align		4
        /*0040*/ 	.byte	0x04, 0x46
        /*0042*/ 	.short	(.L_73 - .L_72)


	//   ....[0]....
.L_72:
        /*0044*/ 	.word	0x00000950


	//----- nvinfo : EIATTR_EXIT_INSTR_OFFSETS
	.align		4
.L_73:
        /*0048*/ 	.byte	0x04, 0x1c
        /*004a*/ 	.short	(.L_75 - .L_74)


	//   ....[0]....
.L_74:
        /*004c*/ 	.word	0x00000960


	//----- nvinfo : EIATTR_CBANK_PARAM_SIZE
	.align		4
.L_75:
        /*0050*/ 	.byte	0x03, 0x19
        /*0052*/ 	.short	0x000c


	//----- nvinfo : EIATTR_PARAM_CBANK
	.align		4
        /*0054*/ 	.byte	0x04, 0x0a
        /*0056*/ 	.short	(.L_77 - .L_76)
	.align		4
.L_76:
        /*0058*/ 	.word	index@(.nv.constant0._Z4testPfi)
        /*005c*/ 	.short	0x0380
        /*005e*/ 	.short	0x000c


	//----- nvinfo : EIATTR_SW_WAR
	.align		4
.L_77:
        /*0060*/ 	.byte	0x04, 0x36
        /*0062*/ 	.short	(.L_79 - .L_78)
.L_78:
        /*0064*/ 	.word	0x00000008
.L_79:


//--------------------- .nv.callgraph             --------------------------
	.section	.nv.callgraph,"",@"SHT_CUDA_CALLGRAPH"
	.align	4
	.sectionentsize	8
	.align		4
        /*0000*/ 	.word	0x00000000
	.align		4
        /*0004*/ 	.word	0xffffffff
	.align		4
        /*0008*/ 	.word	index@(_Z4testPfi)
	.align		4
        /*000c*/ 	.word	index@(vprintf)
	.align		4
        /*0010*/ 	.word	0x00000000
	.align		4
        /*0014*/ 	.word	0xfffffffe
	.align		4
        /*0018*/ 	.word	0x00000000
	.align		4
        /*001c*/ 	.word	0xfffffffd
	.align		4
        /*0020*/ 	.word	0x00000000
	.align		4
        /*0024*/ 	.word	0xfffffffc


//--------------------- .nv.constant4             --------------------------
	.section	.nv.constant4,"a",@progbits
	.align	8
	.align		8
.nv.constant4:
        /*0000*/ 	.dword	_ZN34_INTERNAL_d6df4503_4_k_cu_3c2adfb44cuda3std3__45__cpo5beginE
	.align		8
        /*0008*/ 	.dword	_ZN34_INTERNAL_d6df4503_4_k_cu_3c2adfb44cuda3std3__45__cpo3endE
	.align		8
        /*0010*/ 	.dword	_ZN34_INTERNAL_d6df4503_4_k_cu_3c2adfb44cuda3std3__45__cpo6cbeginE
	.align		8
        /*0018*/ 	.dword	_ZN34_INTERNAL_d6df4503_4_k_cu_3c2adfb44cuda3std3__45__cpo4cendE
	.align		8
        /*0020*/ 	.dword	_ZN34_INTERNAL_d6df4503_4_k_cu_3c2adfb44cuda3std3__45__cpo6rbeginE
	.align		8
        /*0028*/ 	.dword	_ZN34_INTERNAL_d6df4503_4_k_cu_3c2adfb44cuda3std3__45__cpo4rendE
	.align		8
        /*0030*/ 	.dword	_ZN34_INTERNAL_d6df4503_4_k_cu_3c2adfb44cuda3std3__45__cpo7crbeginE
	.align		8
        /*0038*/ 	.dword	_ZN34_INTERNAL_d6df4503_4_k_cu_3c2adfb44cuda3std3__45__cpo5crendE
	.align		8
        /*0040*/ 	.dword	_ZN34_INTERNAL_d6df4503_4_k_cu_3c2adfb44cuda3std3__436_GLOBAL__N__d6df4503_4_k_cu_3c2adfb46ignoreE
	.align		8
        /*0048*/ 	.dword	_ZN34_INTERNAL_d6df4503_4_k_cu_3c2adfb44cuda3std3__419piecewise_constructE
	.align		8
        /*0050*/ 	.dword	_ZN34_INTERNAL_d6df4503_4_k_cu_3c2adfb44cuda3std3__48in_placeE
	.align		8
        /*0058*/ 	.dword	_ZN34_INTERNAL_d6df4503_4_k_cu_3c2adfb44cuda3std3__420unreachable_sentinelE
	.align		8
        /*0060*/ 	.dword	_ZN34_INTERNAL_d6df4503_4_k_cu_3c2adfb44cuda3std3__47nulloptE
	.align		8
        /*0068*/ 	.dword	_ZN34_INTERNAL_d6df4503_4_k_cu_3c2adfb44cuda3std3__48unexpectE
	.align		8
        /*0070*/ 	.dword	_ZN34_INTERNAL_d6df4503_4_k_cu_3c2adfb44cuda3std6ranges3__45__cpo4swapE
	.align		8
        /*0078*/ 	.dword	_ZN34_INTERNAL_d6df4503_4_k_cu_3c2adfb44cuda3std6ranges3__45__cpo9iter_moveE
	.align		8
        /*0080*/ 	.dword	_ZN34_INTERNAL_d6df4503_4_k_cu_3c2adfb44cuda3std6ranges3__45__cpo5beginE
	.align		8
        /*0088*/ 	.dword	_ZN34_INTERNAL_d6df4503_4_k_cu_3c2adfb44cuda3std6ranges3__45__cpo3endE
	.align		8
        /*0090*/ 	.dword	_ZN34_INTERNAL_d6df4503_4_k_cu_3c2adfb44cuda3std6ranges3__45__cpo6cbeginE
	.align		8
        /*0098*/ 	.dword	_ZN34_INTERNAL_d6df4503_4_k_cu_3c2adfb44cuda3std6ranges3__45__cpo4cendE
	.align		8
        /*00a0*/ 	.dword	_ZN34_INTERNAL_d6df4503_4_k_cu_3c2adfb44cuda3std6ranges3__45__cpo7advanceE
	.align		8
        /*00a8*/ 	.dword	_ZN34_INTERNAL_d6df4503_4_k_cu_3c2adfb44cuda3std6ranges3__45__cpo9iter_swapE
	.align		8
        /*00b0*/ 	.dword	_ZN34_INTERNAL_d6df4503_4_k_cu_3c2adfb44cuda3std6ranges3__45__cpo4nextE
	.align		8
        /*00b8*/ 	.dword	_ZN34_INTERNAL_d6df4503_4_k_cu_3c2adfb44cuda3std6ranges3__45__cpo4prevE
	.align		8
        /*00c0*/ 	.dword	_ZN34_INTERNAL_d6df4503_4_k_cu_3c2adfb44cuda3std6ranges3__45__cpo4dataE
	.align		8
        /*00c8*/ 	.dword	_ZN34_INTERNAL_d6df4503_4_k_cu_3c2adfb44cuda3std6ranges3__45__cpo5cdataE
	.align		8
        /*00d0*/ 	.dword	_ZN34_INTERNAL_d6df4503_4_k_cu_3c2adfb44cuda3std6ranges3__45__cpo4sizeE
	.align		8
        /*00d8*/ 	.dword	_ZN34_INTERNAL_d6df4503_4_k_cu_3c2adfb44cuda3std6ranges3__45__cpo5ssizeE
	.align		8
        /*00e0*/ 	.dword	_ZN34_INTERNAL_d6df4503_4_k_cu_3c2adfb44cuda3std6ranges3__45__cpo8distanceE
	.align		8
        /*00e8*/ 	.dword	_ZN34_INTERNAL_d6df4503_4_k_cu_3c2adfb46thrust24THRUST_300001_SM_1000_NS8cuda_cub3parE
	.align		8
        /*00f0*/ 	.dword	_ZN34_INTERNAL_d6df4503_4_k_cu_3c2adfb46thrust24THRUST_300001_SM_1000_NS8cuda_cub10par_nosyncE
	.align		8
        /*00f8*/ 	.dword	_ZN34_INTERNAL_d6df4503_4_k_cu_3c2adfb46thrust24THRUST_300001_SM_1000_NS6system6detail10sequential3seqE
	.align		8
        /*0100*/ 	.dword	_ZN34_INTERNAL_d6df4503_4_k_cu_3c2adfb46thrust24THRUST_300001_SM_1000_NS6system3cpp3parE
	.align		8
        /*0108*/ 	.dword	_ZN34_INTERNAL_d6df4503_4_k_cu_3c2adfb46thrust24THRUST_300001_SM_1000_NS12placeholders2_1E
	.align		8
        /*0110*/ 	.dword	_ZN34_INTERNAL_d6df4503_4_k_cu_3c2adfb46thrust24THRUST_300001_SM_1000_NS12placeholders2_2E
	.align		8
        /*0118*/ 	.dword	_ZN34_INTERNAL_d6df4503_4_k_cu_3c2adfb46thrust24THRUST_300001_SM_1000_NS12placeholders2_3E
	.align		8
        /*0120*/ 	.dword	_ZN34_INTERNAL_d6df4503_4_k_cu_3c2adfb46thrust24THRUST_300001_SM_1000_NS12placeholders2_4E
	.align		8
        /*0128*/ 	.dword	_ZN34_INTERNAL_d6df4503_4_k_cu_3c2adfb46thrust24THRUST_300001_SM_1000_NS12placeholders2_5E
	.align		8
        /*0130*/ 	.dword	_ZN34_INTERNAL_d6df4503_4_k_cu_3c2adfb46thrust24THRUST_300001_SM_1000_NS12placeholders2_6E
	.align		8
        /*0138*/ 	.dword	_ZN34_INTERNAL_d6df4503_4_k_cu_3c2adfb46thrust24THRUST_300001_SM_1000_NS12placeholders2_7E
	.align		8
        /*0140*/ 	.dword	_ZN34_INTERNAL_d6df4503_4_k_cu_3c2adfb46thrust24THRUST_300001_SM_1000_NS12placeholders2_8E
	.align		8
        /*0148*/ 	.dword	_ZN34_INTERNAL_d6df4503_4_k_cu_3c2adfb46thrust24THRUST_300001_SM_1000_NS12placeholders2_9E
	.align		8
        /*0150*/ 	.dword	_ZN34_INTERNAL_d6df4503_4_k_cu_3c2adfb46thrust24THRUST_300001_SM_1000_NS12placeholders3_10E
	.align		8
        /*0158*/ 	.dword	_ZN34_INTERNAL_d6df4503_4_k_cu_3c2adfb46thrust24THRUST_300001_SM_1000_NS3seqE
	.align		8
        /*0160*/ 	.dword	_ZN34_INTERNAL_d6df4503_4_k_cu_3c2adfb46thrust24THRUST_300001_SM_1000_NS6deviceE
	.align		8
        /*0168*/ 	.dword	$str
	.align		8
        /*0170*/ 	.dword	vprintf


//--------------------- .text._ZN3cub18CUB_300001_SM_10006detail11EmptyKernelIvEEvv --------------------------
	.section	.text._ZN3cub18CUB_300001_SM_10006detail11EmptyKernelIvEEvv,"ax",@progbits
	.align	128
        .global         _ZN3cub18CUB_300001_SM_10006detail11EmptyKernelIvEEvv
        .type           _ZN3cub18CUB_300001_SM_10006detail11EmptyKernelIvEEvv,@function
        .size           _ZN3cub18CUB_300001_SM_10006detail11EmptyKernelIvEEvv,(.L_x_11 - _ZN3cub18CUB_300001_SM_10006detail11EmptyKernelIvEEvv)
        .other          _ZN3cub18CUB_300001_SM_10006detail11EmptyKernelIvEEvv,@"STO_CUDA_ENTRY STV_DEFAULT"
_ZN3cub18CUB_300001_SM_10006detail11EmptyKernelIvEEvv:
.text._ZN3cub18CUB_300001_SM_10006detail11EmptyKernelIvEEvv:
[----:B------:R-:W-:Y:S01]  /*0000*/  LDC R1, c[0x0][0x37c] ;  /* 0x0000df00ff017b82 */ /* 0x000fe20000000800 */
[----:B------:R-:W-:Y:S05]  /*0010*/  EXIT ;  /* 0x000000000000794d */ /* 0x000fea0003800000 */
.L_x_0:
[----:B------:R-:W-:-:S00]  /*0020*/  BRA `(.L_x_0) ;  /* 0xfffffffc00fc7947 */ /* 0x000fc0000383ffff */
[----:B------:R-:W-:-:S00]  /*0030*/  NOP ;  /* 0x0000000000007918 */ /* 0x000fc00000000000 */
        /* <DEDUP_REMOVED lines=12> */
.L_x_11:


//--------------------- .text._Z4testPfi          --------------------------
	.section	.text._Z4testPfi,"ax",@progbits
	.align	128
        .global         _Z4testPfi
        .type           _Z4testPfi,@function
        .size           _Z4testPfi,(.L_x_12 - _Z4testPfi)
        .other          _Z4testPfi,@"STO_CUDA_ENTRY STV_DEFAULT"
_Z4testPfi:
.text._Z4testPfi:
[----:B------:R-:W0:Y:S01]  /*0000*/  LDC R1, c[0x0][0x37c] ;  /* 0x0000df00ff017b82 */ /* 0x000e220000000800 */
[----:B------:R-:W1:Y:S01]  /*0010*/  LDCU UR5, c[0x0][0x388] ;  /* 0x00007100ff0577ac */ /* 0x000e620008000800 */
[----:B0-----:R-:W-:Y:S02]  /*0020*/  IADD3 R1, PT, PT, R1, -0x8, RZ ;  /* 0xfffffff801017810 */ /* 0x001fe40007ffe0ff */
[----:B------:R-:W-:Y:S01]  /*0030*/  CS2R R2, SRZ ;  /* 0x0000000000027805 */ /* 0x000fe2000001ff00 */
[----:B------:R-:W0:Y:S01]  /*0040*/  LDCU UR4, c[0x0][0x2f8] ;  /* 0x00005f00ff0477ac */ /* 0x000e220008000800 */
[----:B------:R-:W2:Y:S01]  /*0050*/  LDCU UR8, c[0x0][0x2fc] ;  /* 0x00005f80ff0877ac */ /* 0x000ea20008000800 */
[----:B-1----:R-:W-:-:S04]  /*0060*/  UIMAD.WIDE UR6, UR5, 0x4, URZ ;  /* 0x00000004050678a5 */ /* 0x002fc8000f8e02ff */
[----:B------:R-:W-:Y:S01]  /*0070*/  UISETP.NE.U32.AND UP0, UPT, UR6, URZ, UPT ;  /* 0x000000ff0600728c */ /* 0x000fe2000bf05070 */
[----:B0-----:R-:W-:-:S03]  /*0080*/  IADD3 R6, P0, PT, R1, UR4, RZ ;  /* 0x0000000401067c10 */ /* 0x001fc6000ff1e0ff */
[----:B------:R-:W-:Y:S01]  /*0090*/  UISETP.NE.AND.EX UP0, UPT, UR7, URZ, UPT, UP0 ;  /* 0x000000ff0700728c */ /* 0x000fe2000bf05300 */
[----:B--2---:R-:W-:-:S08]  /*00a0*/  IADD3.X R7, PT, PT, RZ, UR8, RZ, P0, !PT ;  /* 0x00000008ff077c10 */ /* 0x004fd000087fe4ff */
[----:B------:R-:W-:Y:S05]  /*00b0*/  BRA.U !UP0, `(.L_x_1) ;  /* 0x0000000908087547 */ /* 0x000fea000b800000 */
[----:B------:R-:W0:Y:S01]  /*00c0*/  LDCU.64 UR6, c[0x0][0x380] ;  /* 0x00007000ff0677ac */ /* 0x000e220008000a00 */
[----:B------:R-:W-:Y:S01]  /*00d0*/  HFMA2 R12, -RZ, RZ, 0, 0 ;  /* 0x00000000ff0c7431 */ /* 0x000fe200000001ff */
[----:B------:R-:W-:Y:S02]  /*00e0*/  ULOP3.LUT UP1, URZ, UR5, 0x3, URZ, 0xc0, !UPT ;  /* 0x0000000305ff7892 */ /* 0x000fe4000f82c0ff */
[----:B------:R-:W-:Y:S01]  /*00f0*/  UIADD3 UR8, UP0, UPT, UR5, -0x1, URZ ;  /* 0xffffffff05087890 */ /* 0x000fe2000ff1e0ff */
[----:B------:R-:W1:Y:S03]  /*0100*/  LDCU.64 UR10, c[0x0][0x358] ;  /* 0x00006b00ff0a77ac */ /* 0x000e660008000a00 */
[----:B------:R-:W-:Y:S02]  /*0110*/  ULEA.HI.X.SX32 UR4, UR5, 0x3fffffff, 0x1, UP0 ;  /* 0x3fffffff05047891 */ /* 0x000fe400080f0eff */
[----:B------:R-:W-:-:S02]  /*0120*/  UISETP.GE.U32.AND UP0, UPT, UR8, 0x3, UPT ;  /* 0x000000030800788c */ /* 0x000fc4000bf06070 */
[----:B------:R-:W-:Y:S02]  /*0130*/  ULOP3.LUT UR4, UR4, 0x3fffffff, URZ, 0xc0, !UPT ;  /* 0x3fffffff04047892 */ /* 0x000fe4000f8ec0ff */
[----:B0-----:R-:W-:Y:S02]  /*0140*/  UIMAD.WIDE UR6, UR5, 0x4, UR6 ;  /* 0x00000004050678a5 */ /* 0x001fe4000f8e0206 */
[----:B------:R-:W-:Y:S01]  /*0150*/  UISETP.GE.U32.AND.EX UP0, UPT, UR4, URZ, UPT, UP0 ;  /* 0x000000ff0400728c */ /* 0x000fe2000bf06100 */
[----:B------:R-:W0:Y:S01]  /*0160*/  LDCU.64 UR8, c[0x0][0x380] ;  /* 0x00007000ff0877ac */ /* 0x000e220008000a00 */
[----:B------:R-:W-:Y:S09]  /*0170*/  BRA.U !UP1, `(.L_x_2) ;  /* 0x0000000109387547 */ /* 0x000ff2000b800000 */
[----:B------:R-:W-:Y:S01]  /*0180*/  MOV R12, RZ ;  /* 0x000000ff000c7202 */ /* 0x000fe20000000f00 */
[----:B------:R-:W-:Y:S01]  /*0190*/  ULOP3.LUT UR5, UR5, 0x3, URZ, 0xc0, !UPT ;  /* 0x0000000305057892 */ /* 0x000fe2000f8ec0ff */
[----:B------:R-:W-:-:S11]  /*01a0*/  UMOV UR4, URZ ;  /* 0x000000ff00047c82 */ /* 0x000fd60008000000 */
.L_x_3:
[----:B0-----:R-:W-:Y:S02]  /*01b0*/  MOV R3, UR9 ;  /* 0x0000000900037c02 */ /* 0x001fe40008000f00 */
[----:B------:R-:W-:-:S05]  /*01c0*/  MOV R2, UR8 ;  /* 0x0000000800027c02 */ /* 0x000fca0008000f00 */
[----:B-1----:R-:W2:Y:S01]  /*01d0*/  LDG.E R3, desc[UR10][R2.64] ;  /* 0x0000000a02037981 */ /* 0x002ea2000c1e1900 */
[----:B------:R-:W-:Y:S02]  /*01e0*/  UIADD3 UR5, UP1, UPT, UR5, -0x1, URZ ;  /* 0xffffffff05057890 */ /* 0x000fe4000ff3e0ff */
[----:B------:R-:W-:Y:S02]  /*01f0*/  UIADD3 UR8, UP2, UPT, UR8, 0x4, URZ ;  /* 0x0000000408087890 */ /* 0x000fe4000ff5e0ff */
[----:B------:R-:W-:Y:S02]  /*0200*/  UIADD3.X UR4, UPT, UPT, UR4, -0x1, URZ, UP1, !UPT ;  /* 0xffffffff04047890 */ /* 0x000fe40008ffe4ff */
[----:B------:R-:W-:Y:S02]  /*0210*/  UISETP.NE.U32.AND UP1, UPT, UR5, URZ, UPT ;  /* 0x000000ff0500728c */ /* 0x000fe4000bf25070 */
[----:B------:R-:W-:Y:S02]  /*0220*/  UIADD3.X UR9, UPT, UPT, URZ, UR9, URZ, UP2, !UPT ;  /* 0x00000009ff097290 */ /* 0x000fe400097fe4ff */
[----:B------:R-:W-:Y:S01]  /*0230*/  UISETP.NE.AND.EX UP1, UPT, UR4, URZ, UPT, UP1 ;  /* 0x000000ff0400728c */ /* 0x000fe2000bf25310 */
[----:B--2---:R-:W-:-:S08]  /*0240*/  FADD R12, R3, R12 ;  /* 0x0000000c030c7221 */ /* 0x004fd00000000000 */
[----:B------:R-:W-:Y:S05]  /*0250*/  BRA.U UP1, `(.L_x_3) ;  /* 0xfffffffd01d47547 */ /* 0x000fea000b83ffff */
.L_x_2:
[----:B------:R-:W-:Y:S05]  /*0260*/  BRA.U !UP0, `(.L_x_4) ;  /* 0x0000000508987547 */ /* 0x000fea000b800000 */
[----:B0-----:R-:W-:Y:S02]  /*0270*/  UISETP.GE.U32.AND UP0, UPT, UR8, UR6, UPT ;  /* 0x000000060800728c */ /* 0x001fe4000bf06070 */
[----:B------:R-:W-:Y:S01]  /*0280*/  UMOV UR4, UR8 ;  /* 0x0000000800047c82 */ /* 0x000fe20008000000 */
[----:B------:R-:W-:Y:S01]  /*0290*/  UMOV UR5, UR9 ;  /* 0x0000000900057c82 */ /* 0x000fe20008000000 */
[----:B------:R-:W-:Y:S01]  /*02a0*/  UISETP.GE.AND.EX UP0, UPT, UR9, UR7, UPT, UP0 ;  /* 0x000000070900728c */ /* 0x000fe2000bf06300 */
[----:B------:R-:W-:Y:S02]  /*02b0*/  MOV R2, UR4 ;  /* 0x0000000400027c02 */ /* 0x000fe40008000f00 */
[----:B------:R-:W-:-:S06]  /*02c0*/  MOV R3, UR5 ;  /* 0x0000000500037c02 */ /* 0x000fcc0008000f00 */
[----:B------:R-:W-:Y:S05]  /*02d0*/  BRA.U UP0, `(.L_x_5) ;  /* 0x0000000500387547 */ /* 0x000fea000b800000 */
[----:B------:R-:W-:-:S04]  /*02e0*/  UIADD3 UR4, UP0, UPT, UR6, -UR8, URZ ;  /* 0x8000000806047290 */ /* 0x000fc8000ff1e0ff */
[----:B------:R-:W-:Y:S02]  /*02f0*/  UIADD3.X UR5, UPT, UPT, UR7, ~UR9, URZ, UP0, !UPT ;  /* 0x8000000907057290 */ /* 0x000fe400087fe4ff */
[----:B------:R-:W-:Y:S02]  /*0300*/  UISETP.GT.U32.AND UP1, UPT, UR4, 0x30, UPT ;  /* 0x000000300400788c */ /* 0x000fe4000bf24070 */
[----:B------:R-:W-:Y:S02]  /*0310*/  UPLOP3.LUT UP0, UPT, UPT, UPT, UPT, 0x80, 0x8 ;  /* 0x000000000008789c */ /* 0x000fe40003f0f070 */
[----:B------:R-:W-:-:S09]  /*0320*/  UISETP.GT.AND.EX UP1, UPT, UR5, URZ, UPT, UP1 ;  /* 0x000000ff0500728c */ /* 0x000fd2000bf24310 */
[----:B------:R-:W-:Y:S05]  /*0330*/  BRA.U !UP1, `(.L_x_6) ;  /* 0x0000000109a87547 */ /* 0x000fea000b800000 */
[----:B------:R-:W-:-:S04]  /*0340*/  UIADD3 UR4, UP0, UPT, UR6, -0x30, URZ ;  /* 0xffffffd006047890 */ /* 0x000fc8000ff1e0ff */
[----:B------:R-:W-:Y:S02]  /*0350*/  UIADD3.X UR5, UPT, UPT, UR7, -0x1, URZ, UP0, !UPT ;  /* 0xffffffff07057890 */ /* 0x000fe400087fe4ff */
[----:B------:R-:W-:-:S11]  /*0360*/  UPLOP3.LUT UP0, UPT, UPT, UPT, UPT, 0x40, 0x4 ;  /* 0x000000000004789c */ /* 0x000fd60003f0e870 */
.L_x_7:
[----:B-1----:R-:W2:Y:S04]  /*0370*/  LDG.E R13, desc[UR10][R2.64] ;  /* 0x0000000a020d7981 */ /* 0x002ea8000c1e1900 */
[----:B------:R-:W3:Y:S04]  /*0380*/  LDG.E R14, desc[UR10][R2.64+0x4] ;  /* 0x0000040a020e7981 */ /* 0x000ee8000c1e1900 */
[----:B------:R-:W4:Y:S04]  /*0390*/  LDG.E R16, desc[UR10][R2.64+0x8] ;  /* 0x0000080a02107981 */ /* 0x000f28000c1e1900 */
[----:B------:R-:W5:Y:S04]  /*03a0*/  LDG.E R18, desc[UR10][R2.64+0xc] ;  /* 0x00000c0a02127981 */ /* 0x000f68000c1e1900 */
        /* <DEDUP_REMOVED lines=11> */
[----:B------:R0:W5:Y:S01]  /*0460*/  LDG.E R0, desc[UR10][R2.64+0x3c] ;  /* 0x00003c0a02007981 */ /* 0x000162000c1e1900 */
[----:B------:R-:W-:-:S04]  /*0470*/  UIADD3 UR8, UP2, UPT, UR8, 0x40, URZ ;  /* 0x0000004008087890 */ /* 0x000fc8000ff5e0ff */
[----:B------:R-:W-:Y:S02]  /*0480*/  UISETP.GE.U32.AND UP1, UPT, UR8, UR4, UPT ;  /* 0x000000040800728c */ /* 0x000fe4000bf26070 */
[----:B------:R-:W-:Y:S01]  /*0490*/  UIADD3.X UR9, UPT, UPT, URZ, UR9, URZ, UP2, !UPT ;  /* 0x00000009ff097290 */ /* 0x000fe200097fe4ff */
[----:B0-----:R-:W-:-:S03]  /*04a0*/  IADD3 R2, P0, PT, R2, 0x40, RZ ;  /* 0x0000004002027810 */ /* 0x001fc60007f1e0ff */
[----:B------:R-:W-:Y:S01]  /*04b0*/  UISETP.GE.AND.EX UP1, UPT, UR9, UR5, UPT, UP1 ;  /* 0x000000050900728c */ /* 0x000fe2000bf26310 */
[----:B------:R-:W-:Y:S01]  /*04c0*/  IADD3.X R3, PT, PT, RZ, R3, RZ, P0, !PT ;  /* 0x00000003ff037210 */ /* 0x000fe200007fe4ff */
[----:B--2---:R-:W-:-:S04]  /*04d0*/  FADD R13, R13, R12 ;  /* 0x0000000c0d0d7221 */ /* 0x004fc80000000000 */
[----:B---3--:R-:W-:-:S04]  /*04e0*/  FADD R13, R13, R14 ;  /* 0x0000000e0d0d7221 */ /* 0x008fc80000000000 */
[----:B----4-:R-:W-:-:S04]  /*04f0*/  FADD R13, R13, R16 ;  /* 0x000000100d0d7221 */ /* 0x010fc80000000000 */
[----:B-----5:R-:W-:-:S04]  /*0500*/  FADD R13, R13, R18 ;  /* 0x000000120d0d7221 */ /* 0x020fc80000000000 */
[----:B------:R-:W-:-:S04]  /*0510*/  FADD R13, R13, R20 ;  /* 0x000000140d0d7221 */ /* 0x000fc80000000000 */
        /* <DEDUP_REMOVED lines=10> */
[----:B------:R-:W-:Y:S01]  /*05c0*/  FADD R12, R5, R0 ;  /* 0x00000000050c7221 */ /* 0x000fe20000000000 */
[----:B------:R-:W-:Y:S06]  /*05d0*/  BRA.U !UP1, `(.L_x_7) ;  /* 0xfffffffd09647547 */ /* 0x000fec000b83ffff */
.L_x_6:
[----:B------:R-:W-:-:S04]  /*05e0*/  UIADD3 UR4, UP1, UPT, UR6, -UR8, URZ ;  /* 0x8000000806047290 */ /* 0x000fc8000ff3e0ff */
[----:B------:R-:W-:Y:S02]  /*05f0*/  UIADD3.X UR5, UPT, UPT, UR7, ~UR9, URZ, UP1, !UPT ;  /* 0x8000000907057290 */ /* 0x000fe40008ffe4ff */
[----:B------:R-:W-:-:S04]  /*0600*/  UISETP.GT.U32.AND UP1, UPT, UR4, 0x10, UPT ;  /* 0x000000100400788c */ /* 0x000fc8000bf24070 */
[----:B------:R-:W-:-:S09]  /*0610*/  UISETP.GT.AND.EX UP1, UPT, UR5, URZ, UPT, UP1 ;  /* 0x000000ff0500728c */ /* 0x000fd2000bf24310 */
[----:B------:R-:W-:Y:S05]  /*0620*/  BRA.U !UP1, `(.L_x_8) ;  /* 0x0000000109587547 */ /* 0x000fea000b800000 */
[----:B-1----:R-:W2:Y:S04]  /*0630*/  LDG.E R5, desc[UR10][R2.64] ;  /* 0x0000000a02057981 */ /* 0x002ea8000c1e1900 */
[----:B------:R-:W3:Y:S04]  /*0640*/  LDG.E R0, desc[UR10][R2.64+0x4] ;  /* 0x0000040a02007981 */ /* 0x000ee8000c1e1900 */
[----:B------:R-:W4:Y:S04]  /*0650*/  LDG.E R9, desc[UR10][R2.64+0x8] ;  /* 0x0000080a02097981 */ /* 0x000f28000c1e1900 */
[----:B------:R-:W5:Y:S04]  /*0660*/  LDG.E R11, desc[UR10][R2.64+0xc] ;  /* 0x00000c0a020b7981 */ /* 0x000f68000c1e1900 */
[----:B------:R-:W5:Y:S04]  /*0670*/  LDG.E R13, desc[UR10][R2.64+0x10] ;  /* 0x0000100a020d7981 */ /* 0x000f68000c1e1900 */
[----:B------:R-:W5:Y:S04]  /*0680*/  LDG.E R15, desc[UR10][R2.64+0x14] ;  /* 0x0000140a020f7981 */ /* 0x000f68000c1e1900 */
[----:B------:R-:W5:Y:S04]  /*0690*/  LDG.E R17, desc[UR10][R2.64+0x18] ;  /* 0x0000180a02117981 */ /* 0x000f68000c1e1900 */
[----:B------:R0:W5:Y:S01]  /*06a0*/  LDG.E R19, desc[UR10][R2.64+0x1c] ;  /* 0x00001c0a02137981 */ /* 0x000162000c1e1900 */
[----:B------:R-:W-:Y:S01]  /*06b0*/  IADD3 R4, P0, PT, R2, 0x20, RZ ;  /* 0x0000002002047810 */ /* 0x000fe20007f1e0ff */
[----:B------:R-:W-:-:S04]  /*06c0*/  UIADD3 UR8, UP0, UPT, UR8, 0x20, URZ ;  /* 0x0000002008087890 */ /* 0x000fc8000ff1e0ff */
[----:B------:R-:W-:Y:S02]  /*06d0*/  UIADD3.X UR9, UPT, UPT, URZ, UR9, URZ, UP0, !UPT ;  /* 0x00000009ff097290 */ /* 0x000fe400087fe4ff */
[----:B------:R-:W-:Y:S01]  /*06e0*/  UPLOP3.LUT UP0, UPT, UPT, UPT, UPT, 0x40, 0x4 ;  /* 0x000000000004789c */ /* 0x000fe20003f0e870 */
[----:B0-----:R-:W-:Y:S02]  /*06f0*/  IADD3.X R3, PT, PT, RZ, R3, RZ, P0, !PT ;  /* 0x00000003ff037210 */ /* 0x001fe400007fe4ff */
[----:B------:R-:W-:Y:S01]  /*0700*/  MOV R2, R4 ;  /* 0x0000000400027202 */ /* 0x000fe20000000f00 */
[----:B--2---:R-:W-:-:S04]  /*0710*/  FADD R5, R12, R5 ;  /* 0x000000050c057221 */ /* 0x004fc80000000000 */
[----:B---3--:R-:W-:-:S04]  /*0720*/  FADD R0, R5, R0 ;  /* 0x0000000005007221 */ /* 0x008fc80000000000 */
[----:B----4-:R-:W-:-:S04]  /*0730*/  FADD R0, R0, R9 ;  /* 0x0000000900007221 */ /* 0x010fc80000000000 */
[----:B-----5:R-:W-:-:S04]  /*0740*/  FADD R0, R0, R11 ;  /* 0x0000000b00007221 */ /* 0x020fc80000000000 */
[----:B------:R-:W-:-:S04]  /*0750*/  FADD R0, R0, R13 ;  /* 0x0000000d00007221 */ /* 0x000fc80000000000 */
[----:B------:R-:W-:-:S04]  /*0760*/  FADD R0, R0, R15 ;  /* 0x0000000f00007221 */ /* 0x000fc80000000000 */
[----:B------:R-:W-:-:S04]  /*0770*/  FADD R0, R0, R17 ;  /* 0x0000001100007221 */ /* 0x000fc80000000000 */
[----:B------:R-:W-:-:S07]  /*0780*/  FADD R12, R0, R19 ;  /* 0x00000013000c7221 */ /* 0x000fce0000000000 */
.L_x_8:
[----:B------:R-:W-:-:S04]  /*0790*/  UISETP.NE.U32.AND UP1, UPT, UR8, UR6, UPT ;  /* 0x000000060800728c */ /* 0x000fc8000bf25070 */
[----:B------:R-:W-:-:S09]  /*07a0*/  UISETP.NE.OR.EX UP0, UPT, UR9, UR7, UP0, UP1 ;  /* 0x000000070900728c */ /* 0x000fd20008705710 */
[----:B------:R-:W-:Y:S05]  /*07b0*/  BRA.U !UP0, `(.L_x_4) ;  /* 0x0000000108447547 */ /* 0x000fea000b800000 */
.L_x_5:
[----:B-1----:R-:W2:Y:S04]  /*07c0*/  LDG.E R5, desc[UR10][R2.64] ;  /* 0x0000000a02057981 */ /* 0x002ea8000c1e1900 */
[----:B------:R-:W3:Y:S04]  /*07d0*/  LDG.E R0, desc[UR10][R2.64+0x4] ;  /* 0x0000040a02007981 */ /* 0x000ee8000c1e1900 */
[----:B------:R-:W4:Y:S04]  /*07e0*/  LDG.E R4, desc[UR10][R2.64+0x8] ;  /* 0x0000080a02047981 */ /* 0x000f28000c1e1900 */
[----:B------:R0:W5:Y:S01]  /*07f0*/  LDG.E R9, desc[UR10][R2.64+0xc] ;  /* 0x00000c0a02097981 */ /* 0x000162000c1e1900 */
[----:B------:R-:W-:-:S04]  /*0800*/  UIADD3 UR8, UP1, UPT, UR8, 0x10, URZ ;  /* 0x0000001008087890 */ /* 0x000fc8000ff3e0ff */
[----:B------:R-:W-:Y:S02]  /*0810*/  UISETP.NE.U32.AND UP0, UPT, UR8, UR6, UPT ;  /* 0x000000060800728c */ /* 0x000fe4000bf05070 */
[----:B------:R-:W-:-:S04]  /*0820*/  UIADD3.X UR9, UPT, UPT, URZ, UR9, URZ, UP1, !UPT ;  /* 0x00000009ff097290 */ /* 0x000fc80008ffe4ff */
[----:B------:R-:W-:Y:S01]  /*0830*/  UISETP.NE.AND.EX UP0, UPT, UR9, UR7, UPT, UP0 ;  /* 0x000000070900728c */ /* 0x000fe2000bf05300 */
[----:B--2---:R-:W-:-:S04]  /*0840*/  FADD R5, R5, R12 ;  /* 0x0000000c05057221 */ /* 0x004fc80000000000 */
[----:B---3--:R-:W-:Y:S01]  /*0850*/  FADD R5, R5, R0 ;  /* 0x0000000005057221 */ /* 0x008fe20000000000 */
[----:B------:R-:W-:-:S03]  /*0860*/  IADD3 R0, P0, PT, R2, 0x10, RZ ;  /* 0x0000001002007810 */ /* 0x000fc60007f1e0ff */
[----:B----4-:R-:W-:Y:S01]  /*0870*/  FADD R4, R5, R4 ;  /* 0x0000000405047221 */ /* 0x010fe20000000000 */
[----:B------:R-:W-:Y:S02]  /*0880*/  IADD3.X R5, PT, PT, RZ, R3, RZ, P0, !PT ;  /* 0x00000003ff057210 */ /* 0x000fe400007fe4ff */
[----:B0-----:R-:W-:Y:S01]  /*0890*/  MOV R2, R0 ;  /* 0x0000000000027202 */ /* 0x001fe20000000f00 */
[----:B-----5:R-:W-:Y:S01]  /*08a0*/  FADD R12, R4, R9 ;  /* 0x00000009040c7221 */ /* 0x020fe20000000000 */
[----:B------:R-:W-:Y:S01]  /*08b0*/  MOV R3, R5 ;  /* 0x0000000500037202 */ /* 0x000fe20000000f00 */
[----:B------:R-:W-:Y:S06]  /*08c0*/  BRA.U UP0, `(.L_x_5) ;  /* 0xfffffffd00bc7547 */ /* 0x000fec000b83ffff */
.L_x_4:
[----:B------:R2:W3:Y:S02]  /*08d0*/  F2F.F64.F32 R2, R12 ;  /* 0x0000000c00027310 */ /* 0x0004e40000201800 */
.L_x_1:
[----:B------:R-:W-:Y:S01]  /*08e0*/  MOV R0, 0x170 ;  /* 0x0000017000007802 */ /* 0x000fe20000000f00 */
[----:B---3--:R3:W-:Y:S01]  /*08f0*/  STL.64 [R1], R2 ;  /* 0x0000000201007387 */ /* 0x0087e20000100a00 */
[----:B------:R-:W4:Y:S02]  /*0900*/  LDCU.64 UR4, c[0x4][0x168] ;  /* 0x01002d00ff0477ac */ /* 0x000f240008000a00 */
[----:B------:R3:W0:Y:S01]  /*0910*/  LDC.64 R8, c[0x4][R0] ;  /* 0x0100000000087b82 */ /* 0x0006220000000a00 */
[----:B----4-:R-:W-:Y:S02]  /*0920*/  MOV R4, UR4 ;  /* 0x0000000400047c02 */ /* 0x010fe40008000f00 */
[----:B---3--:R-:W-:-:S07]  /*0930*/  MOV R5, UR5 ;  /* 0x0000000500057c02 */ /* 0x008fce0008000f00 */
[----:B------:R-:W-:-:S07]  /*0940*/  LEPC R20, `(.L_x_9) ;  /* 0x000000001014794e */ /* 0x000fce0000000000 */
[----:B012---:R-:W-:Y:S05]  /*0950*/  CALL.ABS.NOINC R8 ;  /* 0x0000000008007343 */ /* 0x007fea0003c00000 */
.L_x_9:
[----:B------:R-:W-:Y:S05]  /*0960*/  EXIT ;  /* 0x000000000000794d */ /* 0x000fea0003800000 */
.L_x_10:
        /* <DEDUP_REMOVED lines=9> */
.L_x_12:


//--------------------- .nv.global.init           --------------------------
	.section	.nv.global.init,"aw",@progbits
.nv.global.init:
	.type		$str,@object
	.size		$str,(.L_45 - $str)
$str:
        /*0000*/ 	.byte	0x44, 0x65, 0x76, 0x69, 0x63, 0x65, 0x20, 0x73, 0x69, 0x64, 0x65, 0x20, 0x72, 0x65, 0x73, 0x75
        /*0010*/ 	.byte	0x6c, 0x74, 0x20, 0x3d, 0x20, 0x25, 0x66, 0x20, 0x0a, 0x00
.L_45:


//--------------------- .nv.shared.reserved.0     --------------------------
	.section	.nv.shared.reserved.0,"aw",@nobits
	.weak		__nv_reservedSMEM_offset_0_alias
	.size		__nv_reservedSMEM_offset_0_alias, 0, 64
	.other		__nv_reservedSMEM_offset_0_alias,@"STO_CUDA_RESERVED_SHARED STV_DEFAULT"
__nv_reservedSMEM_offset_0_alias:
	.zero		0
	.zero		64


//--------------------- .nv.global                --------------------------
	.section	.nv.global,"aw",@nobits
.nv.global:
	.type		_ZN34_INTERNAL_d6df4503_4_k_cu_3c2adfb46thrust24THRUST_300001_SM_1000_NS12placeholders2_8E,@object
	.size		_ZN34_INTERNAL_d6df4503_4_k_cu_3c2adfb46thrust24THRUST_300001_SM_1000_NS12placeholders2_8E,(_ZN34_INTERNAL_d6df4503_4_k_cu_3c2adfb44cuda3std3__436_GLOBAL__N__d6df4503_4_k_cu_3c2adfb46ignoreE - _ZN34_INTERNAL_d6df4503_4_k_cu_3c2adfb46thrust24THRUST_300001_SM_1000_NS12placeholders2_8E)
_ZN34_INTERNAL_d6df4503_4_k_cu_3c2adfb46thrust24THRUST_300001_SM_1000_NS12placeholders2_8E:
	.zero		1
	.type		_ZN34_INTERNAL_d6df4503_4_k_cu_3c2adfb44cuda3std3__436_GLOBAL__N__d6df4503_4_k_cu_3c2adfb46ignoreE,@object
	.size		_ZN34_INTERNAL_d6df4503_4_k_cu_3c2adfb44cuda3std3__436_GLOBAL__N__d6df4503_4_k_cu_3c2adfb46ignoreE,(_ZN34_INTERNAL_d6df4503_4_k_cu_3c2adfb44cuda3std6ranges3__45__cpo4dataE - _ZN34_INTERNAL_d6df4503_4_k_cu_3c2adfb44cuda3std3__436_GLOBAL__N__d6df4503_4_k_cu_3c2adfb46ignoreE)
_ZN34_INTERNAL_d6df4503_4_k_cu_3c2adfb44cuda3std3__436_GLOBAL__N__d6df4503_4_k_cu_3c2adfb46ignoreE:
	.zero		1
	.type		_ZN34_INTERNAL_d6df4503_4_k_cu_3c2adfb44cuda3std6ranges3__45__cpo4dataE,@object
	.size		_ZN34_INTERNAL_d6df4503_4_k_cu_3c2adfb44cuda3std6ranges3__45__cpo4dataE,(_ZN34_INTERNAL_d6df4503_4_k_cu_3c2adfb46thrust24THRUST_300001_SM_1000_NS6system3cpp3parE - _ZN34_INTERNAL_d6df4503_4_k_cu_3c2adfb44cuda3std6ranges3__45__cpo4dataE)
_ZN34_INTERNAL_d6df4503_4_k_cu_3c2adfb44cuda3std6ranges3__45__cpo4dataE:
	.zero		1
	.type		_ZN34_INTERNAL_d6df4503_4_k_cu_3c2adfb46thrust24THRUST_300001_SM_1000_NS6system3cpp3parE,@object
	.size		_ZN34_INTERNAL_d6df4503_4_k_cu_3c2adfb46thrust24THRUST_300001_SM_1000_NS6system3cpp3parE,(_ZN34_INTERNAL_d6df4503_4_k_cu_3c2adfb44cuda3std3__45__cpo5beginE - _ZN34_INTERNAL_d6df4503_4_k_cu_3c2adfb46thrust24THRUST_300001_SM_1000_NS6system3cpp3parE)
_ZN34_INTERNAL_d6df4503_4_k_cu_3c2adfb46thrust24THRUST_300001_SM_1000_NS6system3cpp3parE:
	.zero		1
	.type		_ZN34_INTERNAL_d6df4503_4_k_cu_3c2adfb44cuda3std3__45__cpo5beginE,@object
	.size		_ZN34_INTERNAL_d6df4503_4_k_cu_3c2adfb44cuda3std3__45__cpo5beginE,(_ZN34_INTERNAL_d6df4503_4_k_cu_3c2adfb44cuda3std6ranges3__45__cpo5beginE - _ZN34_INTERNAL_d6df4503_4_k_cu_3c2adfb44cuda3std3__45__cpo5beginE)
_ZN34_INTERNAL_d6df4503_4_k_cu_3c2adfb44cuda3std3__45__cpo5beginE:
	.zero		1
	.type		_ZN34_INTERNAL_d6df4503_4_k_cu_3c2adfb44cuda3std6ranges3__45__cpo5beginE,@object
	.size		_ZN34_INTERNAL_d6df4503_4_k_cu_3c2adfb44cuda3std6ranges3__45__cpo5beginE,(_ZN34_INTERNAL_d6df4503_4_k_cu_3c2adfb46thrust24THRUST_300001_SM_1000_NS6deviceE - _ZN34_INTERNAL_d6df4503_4_k_cu_3c2adfb44cuda3std6ranges3__45__cpo5beginE)
_ZN34_INTERNAL_d6df4503_4_k_cu_3c2adfb44cuda3std6ranges3__45__cpo5beginE:
	.zero		1
	.type		_ZN34_INTERNAL_d6df4503_4_k_cu_3c2adfb46thrust24THRUST_300001_SM_1000_NS6deviceE,@object
	.size		_ZN34_INTERNAL_d6df4503_4_k_cu_3c2adfb46thrust24THRUST_300001_SM_1000_NS6deviceE,(_ZN34_INTERNAL_d6df4503_4_k_cu_3c2adfb44cuda3std3__47nulloptE - _ZN34_INTERNAL_d6df4503_4_k_cu_3c2adfb46thrust24THRUST_300001_SM_1000_NS6deviceE)
_ZN34_INTERNAL_d6df4503_4_k_cu_3c2adfb46thrust24THRUST_300001_SM_1000_NS6deviceE:
	.zero		1
	.type		_ZN34_INTERNAL_d6df4503_4_k_cu_3c2adfb44cuda3std3__47nulloptE,@object
	.size		_ZN34_INTERNAL_d6df4503_4_k_cu_3c2adfb44cuda3std3__47nulloptE,(_ZN34_INTERNAL_d6df4503_4_k_cu_3c2adfb44cuda3std6ranges3__45__cpo8distanceE - _ZN34_INTERNAL_d6df4503_4_k_cu_3c2adfb44cuda3std3__47nulloptE)
_ZN34_INTERNAL_d6df4503_4_k_cu_3c2adfb44cuda3std3__47nulloptE:
	.zero		1
	.type		_ZN34_INTERNAL_d6df4503_4_k_cu_3c2adfb44cuda3std6ranges3__45__cpo8distanceE,@object
	.size		_ZN34_INTERNAL_d6df4503_4_k_cu_3c2adfb44cuda3std6ranges3__45__cpo8distanceE,(_ZN34_INTERNAL_d6df4503_4_k_cu_3c2adfb46thrust24THRUST_300001_SM_1000_NS12placeholders2_4E - _ZN34_INTERNAL_d6df4503_4_k_cu_3c2adfb44cuda3std6ranges3__45__cpo8distanceE)
_ZN34_INTERNAL_d6df4503_4_k_cu_3c2adfb44cuda3std6ranges3__45__cpo8distanceE:
	.zero		1
	.type		_ZN34_INTERNAL_d6df4503_4_k_cu_3c2adfb46thrust24THRUST_300001_SM_1000_NS12placeholders2_4E,@object
	.size		_ZN34_INTERNAL_d6df4503_4_k_cu_3c2adfb46thrust24THRUST_300001_SM_1000_NS12placeholders2_4E,(_ZN34_INTERNAL_d6df4503_4_k_cu_3c2adfb44cuda3std3__45__cpo6rbeginE - _ZN34_INTERNAL_d6df4503_4_k_cu_3c2adfb46thrust24THRUST_300001_SM_1000_NS12placeholders2_4E)
_ZN34_INTERNAL_d6df4503_4_k_cu_3c2adfb46thrust24THRUST_300001_SM_1000_NS12placeholders2_4E:
	.zero		1
	.type		_ZN34_INTERNAL_d6df4503_4_k_cu_3c2adfb44cuda3std3__45__cpo6rbeginE,@object
	.size		_ZN34_INTERNAL_d6df4503_4_k_cu_3c2adfb44cuda3std3__45__cpo6rbeginE,(_ZN34_INTERNAL_d6df4503_4_k_cu_3c2adfb44cuda3std6ranges3__45__cpo7advanceE - _ZN34_INTERNAL_d6df4503_4_k_cu_3c2adfb44cuda3std3__45__cpo6rbeginE)
_ZN34_INTERNAL_d6df4503_4_k_cu_3c2adfb44cuda3std3__45__cpo6rbeginE:
	.zero		1
	.type		_ZN34_INTERNAL_d6df4503_4_k_cu_3c2adfb44cuda3std6ranges3__45__cpo7advanceE,@object
	.size		_ZN34_INTERNAL_d6df4503_4_k_cu_3c2adfb44cuda3std6ranges3__45__cpo7advanceE,(_ZN34_INTERNAL_d6df4503_4_k_cu_3c2adfb46thrust24THRUST_300001_SM_1000_NS12placeholders3_10E - _ZN34_INTERNAL_d6df4503_4_k_cu_3c2adfb44cuda3std6ranges3__45__cpo7advanceE)
_ZN34_INTERNAL_d6df4503_4_k_cu_3c2adfb44cuda3std6ranges3__45__cpo7advanceE:
	.zero		1
	.type		_ZN34_INTERNAL_d6df4503_4_k_cu_3c2adfb46thrust24THRUST_300001_SM_1000_NS12placeholders3_10E,@object
	.size		_ZN34_INTERNAL_d6df4503_4_k_cu_3c2adfb46thrust24THRUST_300001_SM_1000_NS12placeholders3_10E,(_ZN34_INTERNAL_d6df4503_4_k_cu_3c2adfb44cuda3std3__48in_placeE - _ZN34_INTERNAL_d6df4503_4_k_cu_3c2adfb46thrust24THRUST_300001_SM_1000_NS12placeholders3_10E)
_ZN34_INTERNAL_d6df4503_4_k_cu_3c2adfb46thrust24THRUST_300001_SM_1000_NS12placeholders3_10E:
	.zero		1
	.type		_ZN34_INTERNAL_d6df4503_4_k_cu_3c2adfb44cuda3std3__48in_placeE,@object
	.size		_ZN34_INTERNAL_d6df4503_4_k_cu_3c2adfb44cuda3std3__48in_placeE,(_ZN34_INTERNAL_d6df4503_4_k_cu_3c2adfb44cuda3std6ranges3__45__cpo4sizeE - _ZN34_INTERNAL_d6df4503_4_k_cu_3c2adfb44cuda3std3__48in_placeE)
_ZN34_INTERNAL_d6df4503_4_k_cu_3c2adfb44cuda3std3__48in_placeE:
	.zero		1
	.type		_ZN34_INTERNAL_d6df4503_4_k_cu_3c2adfb44cuda3std6ranges3__45__cpo4sizeE,@object
	.size		_ZN34_INTERNAL_d6df4503_4_k_cu_3c2adfb44cuda3std6ranges3__45__cpo4sizeE,(_ZN34_INTERNAL_d6df4503_4_k_cu_3c2adfb46thrust24THRUST_300001_SM_1000_NS12placeholders2_2E - _ZN34_INTERNAL_d6df4503_4_k_cu_3c2adfb44cuda3std6ranges3__45__cpo4sizeE)
_ZN34_INTERNAL_d6df4503_4_k_cu_3c2adfb44cuda3std6ranges3__45__cpo4sizeE:
	.zero		1
	.type		_ZN34_INTERNAL_d6df4503_4_k_cu_3c2adfb46thrust24THRUST_300001_SM_1000_NS12placeholders2_2E,@object
	.size		_ZN34_INTERNAL_d6df4503_4_k_cu_3c2adfb46thrust24THRUST_300001_SM_1000_NS12placeholders2_2E,(_ZN34_INTERNAL_d6df4503_4_k_cu_3c2adfb44cuda3std3__45__cpo6cbeginE - _ZN34_INTERNAL_d6df4503_4_k_cu_3c2adfb46thrust24THRUST_300001_SM_1000_NS12placeholders2_2E)
_ZN34_INTERNAL_d6df4503_4_k_cu_3c2adfb46thrust24THRUST_300001_SM_1000_NS12placeholders2_2E:
	.zero		1
	.type		_ZN34_INTERNAL_d6df4503_4_k_cu_3c2adfb44cuda3std3__45__cpo6cbeginE,@object
	.size		_ZN34_INTERNAL_d6df4503_4_k_cu_3c2adfb44cuda3std3__45__cpo6cbeginE,(_ZN34_INTERNAL_d6df4503_4_k_cu_3c2adfb44cuda3std6ranges3__45__cpo6cbeginE - _ZN34_INTERNAL_d6df4503_4_k_cu_3c2adfb44cuda3std3__45__cpo6cbeginE)
_ZN34_INTERNAL_d6df4503_4_k_cu_3c2adfb44cuda3std3__45__cpo6cbeginE:
	.zero		1
	.type		_ZN34_INTERNAL_d6df4503_4_k_cu_3c2adfb44cuda3std6ranges3__45__cpo6cbeginE,@object
	.size		_ZN34_INTERNAL_d6df4503_4_k_cu_3c2adfb44cuda3std6ranges3__45__cpo6cbeginE,(_ZN34_INTERNAL_d6df4503_4_k_cu_3c2adfb46thrust24THRUST_300001_SM_1000_NS12placeholders2_6E - _ZN34_INTERNAL_d6df4503_4_k_cu_3c2adfb44cuda3std6ranges3__45__cpo6cbeginE)
_ZN34_INTERNAL_d6df4503_4_k_cu_3c2adfb44cuda3std6ranges3__45__cpo6cbeginE:
	.zero		1
	.type		_ZN34_INTERNAL_d6df4503_4_k_cu_3c2adfb46thrust24THRUST_300001_SM_1000_NS12placeholders2_6E,@object
	.size		_ZN34_INTERNAL_d6df4503_4_k_cu_3c2adfb46thrust24THRUST_300001_SM_1000_NS12placeholders2_6E,(_ZN34_INTERNAL_d6df4503_4_k_cu_3c2adfb44cuda3std3__45__cpo7crbeginE - _ZN34_INTERNAL_d6df4503_4_k_cu_3c2adfb46thrust24THRUST_300001_SM_1000_NS12placeholders2_6E)
_ZN34_INTERNAL_d6df4503_4_k_cu_3c2adfb46thrust24THRUST_300001_SM_1000_NS12placeholders2_6E:
	.zero		1
	.type		_ZN34_INTERNAL_d6df4503_4_k_cu_3c2adfb44cuda3std3__45__cpo7crbeginE,@object
	.size		_ZN34_INTERNAL_d6df4503_4_k_cu_3c2adfb44cuda3std3__45__cpo7crbeginE,(_ZN34_INTERNAL_d6df4503_4_k_cu_3c2adfb44cuda3std6ranges3__45__cpo4nextE - _ZN34_INTERNAL_d6df4503_4_k_cu_3c2adfb44cuda3std3__45__cpo7crbeginE)
_ZN34_INTERNAL_d6df4503_4_k_cu_3c2adfb44cuda3std3__45__cpo7crbeginE:
	.zero		1
	.type		_ZN34_INTERNAL_d6df4503_4_k_cu_3c2adfb44cuda3std6ranges3__45__cpo4nextE,@object
	.size		_ZN34_INTERNAL_d6df4503_4_k_cu_3c2adfb44cuda3std6ranges3__45__cpo4nextE,(_ZN34_INTERNAL_d6df4503_4_k_cu_3c2adfb44cuda3std6ranges3__45__cpo4swapE - _ZN34_INTERNAL_d6df4503_4_k_cu_3c2adfb44cuda3std6ranges3__45__cpo4nextE)
_ZN34_INTERNAL_d6df4503_4_k_cu_3c2adfb44cuda3std6ranges3__45__cpo4nextE:
	.zero		1
	.type		_ZN34_INTERNAL_d6df4503_4_k_cu_3c2adfb44cuda3std6ranges3__45__cpo4swapE,@object
	.size		_ZN34_INTERNAL_d6df4503_4_k_cu_3c2adfb44cuda3std6ranges3__45__cpo4swapE,(_ZN34_INTERNAL_d6df4503_4_k_cu_3c2adfb46thrust24THRUST_300001_SM_1000_NS8cuda_cub10par_nosyncE - _ZN34_INTERNAL_d6df4503_4_k_cu_3c2adfb44cuda3std6ranges3__45__cpo4swapE)
_ZN34_INTERNAL_d6df4503_4_k_cu_3c2adfb44cuda3std6ranges3__45__cpo4swapE:
	.zero		1
	.type		_ZN34_INTERNAL_d6df4503_4_k_cu_3c2adfb46thrust24THRUST_300001_SM_1000_NS8cuda_cub10par_nosyncE,@object
	.size		_ZN34_INTERNAL_d6df4503_4_k_cu_3c2adfb46thrust24THRUST_300001_SM_1000_NS8cuda_cub10par_nosyncE,(_ZN34_INTERNAL_d6df4503_4_k_cu_3c2adfb46thrust24THRUST_300001_SM_1000_NS3seqE - _ZN34_INTERNAL_d6df4503_4_k_cu_3c2adfb46thrust24THRUST_300001_SM_1000_NS8cuda_cub10par_nosyncE)
_ZN34_INTERNAL_d6df4503_4_k_cu_3c2adfb46thrust24THRUST_300001_SM_1000_NS8cuda_cub10par_nosyncE:
	.zero		1
	.type		_ZN34_INTERNAL_d6df4503_4_k_cu_3c2adfb46thrust24THRUST_300001_SM_1000_NS3seqE,@object
	.size		_ZN34_INTERNAL_d6df4503_4_k_cu_3c2adfb46thrust24THRUST_300001_SM_1000_NS3seqE,(_ZN34_INTERNAL_d6df4503_4_k_cu_3c2adfb44cuda3std3__420unreachable_sentinelE - _ZN34_INTERNAL_d6df4503_4_k_cu_3c2adfb46thrust24THRUST_300001_SM_1000_NS3seqE)
_ZN34_INTERNAL_d6df4503_4_k_cu_3c2adfb46thrust24THRUST_300001_SM_1000_NS3seqE:
	.zero		1
	.type		_ZN34_INTERNAL_d6df4503_4_k_cu_3c2adfb44cuda3std3__420unreachable_sentinelE,@object
	.size		_ZN34_INTERNAL_d6df4503_4_k_cu_3c2adfb44cuda3std3__420unreachable_sentinelE,(_ZN34_INTERNAL_d6df4503_4_k_cu_3c2adfb44cuda3std6ranges3__45__cpo5ssizeE - _ZN34_INTERNAL_d6df4503_4_k_cu_3c2adfb44cuda3std3__420unreachable_sentinelE)
_ZN34_INTERNAL_d6df4503_4_k_cu_3c2adfb44cuda3std3__420unreachable_sentinelE:
	.zero		1
	.type		_ZN34_INTERNAL_d6df4503_4_k_cu_3c2adfb44cuda3std6ranges3__45__cpo5ssizeE,@object
	.size		_ZN34_INTERNAL_d6df4503_4_k_cu_3c2adfb44cuda3std6ranges3__45__cpo5ssizeE,(_ZN34_INTERNAL_d6df4503_4_k_cu_3c2adfb46thrust24THRUST_300001_SM_1000_NS12placeholders2_3E - _ZN34_INTERNAL_d6df4503_4_k_cu_3c2adfb44cuda3std6ranges3__45__cpo5ssizeE)
_ZN34_INTERNAL_d6df4503_4_k_cu_3c2adfb44cuda3std6ranges3__45__cpo5ssizeE:
	.zero		1
	.type		_ZN34_INTERNAL_d6df4503_4_k_cu_3c2adfb46thrust24THRUST_300001_SM_1000_NS12placeholders2_3E,@object
	.size		_ZN34_INTERNAL_d6df4503_4_k_cu_3c2adfb46thrust24THRUST_300001_SM_1000_NS12placeholders2_3E,(_ZN34_INTERNAL_d6df4503_4_k_cu_3c2adfb44cuda3std3__45__cpo4cendE - _ZN34_INTERNAL_d6df4503_4_k_cu_3c2adfb46thrust24THRUST_300001_SM_1000_NS12placeholders2_3E)
_ZN34_INTERNAL_d6df4503_4_k_cu_3c2adfb46thrust24THRUST_300001_SM_1000_NS12placeholders2_3E:
	.zero		1
	.type		_ZN34_INTERNAL_d6df4503_4_k_cu_3c2adfb44cuda3std3__45__cpo4cendE,@object
	.size		_ZN34_INTERNAL_d6df4503_4_k_cu_3c2adfb44cuda3std3__45__cpo4cendE,(_ZN34_INTERNAL_d6df4503_4_k_cu_3c2adfb44cuda3std6ranges3__45__cpo4cendE - _ZN34_INTERNAL_d6df4503_4_k_cu_3c2adfb44cuda3std3__45__cpo4cendE)
_ZN34_INTERNAL_d6df4503_4_k_cu_3c2adfb44cuda3std3__45__cpo4cendE:
	.zero		1
	.type		_ZN34_INTERNAL_d6df4503_4_k_cu_3c2adfb44cuda3std6ranges3__45__cpo4cendE,@object
	.size		_ZN34_INTERNAL_d6df4503_4_k_cu_3c2adfb44cuda3std6ranges3__45__cpo4cendE,(_ZN34_INTERNAL_d6df4503_4_k_cu_3c2adfb46thrust24THRUST_300001_SM_1000_NS12placeholders2_7E - _ZN34_INTERNAL_d6df4503_4_k_cu_3c2adfb44cuda3std6ranges3__45__cpo4cendE)
_ZN34_INTERNAL_d6df4503_4_k_cu_3c2adfb44cuda3std6ranges3__45__cpo4cendE:
	.zero		1
	.type		_ZN34_INTERNAL_d6df4503_4_k_cu_3c2adfb46thrust24THRUST_300001_SM_1000_NS12placeholders2_7E,@object
	.size		_ZN34_INTERNAL_d6df4503_4_k_cu_3c2adfb46thrust24THRUST_300001_SM_1000_NS12placeholders2_7E,(_ZN34_INTERNAL_d6df4503_4_k_cu_3c2adfb44cuda3std3__45__cpo5crendE - _ZN34_INTERNAL_d6df4503_4_k_cu_3c2adfb46thrust24THRUST_300001_SM_1000_NS12placeholders2_7E)
_ZN34_INTERNAL_d6df4503_4_k_cu_3c2adfb46thrust24THRUST_300001_SM_1000_NS12placeholders2_7E:
	.zero		1
	.type		_ZN34_INTERNAL_d6df4503_4_k_cu_3c2adfb44cuda3std3__45__cpo5crendE,@object
	.size		_ZN34_INTERNAL_d6df4503_4_k_cu_3c2adfb44cuda3std3__45__cpo5crendE,(_ZN34_INTERNAL_d6df4503_4_k_cu_3c2adfb44cuda3std6ranges3__45__cpo4prevE - _ZN34_INTERNAL_d6df4503_4_k_cu_3c2adfb44cuda3std3__45__cpo5crendE)
_ZN34_INTERNAL_d6df4503_4_k_cu_3c2adfb44cuda3std3__45__cpo5crendE:
	.zero		1
	.type		_ZN34_INTERNAL_d6df4503_4_k_cu_3c2adfb44cuda3std6ranges3__45__cpo4prevE,@object
	.size		_ZN34_INTERNAL_d6df4503_4_k_cu_3c2adfb44cuda3std6ranges3__45__cpo4prevE,(_ZN34_INTERNAL_d6df4503_4_k_cu_3c2adfb44cuda3std6ranges3__45__cpo9iter_moveE - _ZN34_INTERNAL_d6df4503_4_k_cu_3c2adfb44cuda3std6ranges3__45__cpo4prevE)
_ZN34_INTERNAL_d6df4503_4_k_cu_3c2adfb44cuda3std6ranges3__45__cpo4prevE:
	.zero		1
	.type		_ZN34_INTERNAL_d6df4503_4_k_cu_3c2adfb44cuda3std6ranges3__45__cpo9iter_moveE,@object
	.size		_ZN34_INTERNAL_d6df4503_4_k_cu_3c2adfb44cuda3std6ranges3__45__cpo9iter_moveE,(_ZN34_INTERNAL_d6df4503_4_k_cu_3c2adfb46thrust24THRUST_300001_SM_1000_NS6system6detail10sequential3seqE - _ZN34_INTERNAL_d6df4503_4_k_cu_3c2adfb44cuda3std6ranges3__45__cpo9iter_moveE)
_ZN34_INTERNAL_d6df4503_4_k_cu_3c2adfb44cuda3std6ranges3__45__cpo9iter_moveE:
	.zero		1
	.type		_ZN34_INTERNAL_d6df4503_4_k_cu_3c2adfb46thrust24THRUST_300001_SM_1000_NS6system6detail10sequential3seqE,@object
	.size		_ZN34_INTERNAL_d6df4503_4_k_cu_3c2adfb46thrust24THRUST_300001_SM_1000_NS6system6detail10sequential3seqE,(_ZN34_INTERNAL_d6df4503_4_k_cu_3c2adfb46thrust24THRUST_300001_SM_1000_NS12placeholders2_9E - _ZN34_INTERNAL_d6df4503_4_k_cu_3c2adfb46thrust24THRUST_300001_SM_1000_NS6system6detail10sequential3seqE)
_ZN34_INTERNAL_d6df4503_4_k_cu_3c2adfb46thrust24THRUST_300001_SM_1000_NS6system6detail10sequential3seqE:
	.zero		1
	.type		_ZN34_INTERNAL_d6df4503_4_k_cu_3c2adfb46thrust24THRUST_300001_SM_1000_NS12placeholders2_9E,@object
	.size		_ZN34_INTERNAL_d6df4503_4_k_cu_3c2adfb46thrust24THRUST_300001_SM_1000_NS12placeholders2_9E,(_ZN34_INTERNAL_d6df4503_4_k_cu_3c2adfb44cuda3std3__419piecewise_constructE - _ZN34_INTERNAL_d6df4503_4_k_cu_3c2adfb46thrust24THRUST_300001_SM_1000_NS12placeholders2_9E)
_ZN34_INTERNAL_d6df4503_4_k_cu_3c2adfb46thrust24THRUST_300001_SM_1000_NS12placeholders2_9E:
	.zero		1
	.type		_ZN34_INTERNAL_d6df4503_4_k_cu_3c2adfb44cuda3std3__419piecewise_constructE,@object
	.size		_ZN34_INTERNAL_d6df4503_4_k_cu_3c2adfb44cuda3std3__419piecewise_constructE,(_ZN34_INTERNAL_d6df4503_4_k_cu_3c2adfb44cuda3std6ranges3__45__cpo5cdataE - _ZN34_INTERNAL_d6df4503_4_k_cu_3c2adfb44cuda3std3__419piecewise_constructE)
_ZN34_INTERNAL_d6df4503_4_k_cu_3c2adfb44cuda3std3__419piecewise_constructE:
	.zero		1
	.type		_ZN34_INTERNAL_d6df4503_4_k_cu_3c2adfb44cuda3std6ranges3__45__cpo5cdataE,@object
	.size		_ZN34_INTERNAL_d6df4503_4_k_cu_3c2adfb44cuda3std6ranges3__45__cpo5cdataE,(_ZN34_INTERNAL_d6df4503_4_k_cu_3c2adfb46thrust24THRUST_300001_SM_1000_NS12placeholders2_1E - _ZN34_INTERNAL_d6df4503_4_k_cu_3c2adfb44cuda3std6ranges3__45__cpo5cdataE)
_ZN34_INTERNAL_d6df4503_4_k_cu_3c2adfb44cuda3std6ranges3__45__cpo5cdataE:
	.zero		1
	.type		_ZN34_INTERNAL_d6df4503_4_k_cu_3c2adfb46thrust24THRUST_300001_SM_1000_NS12placeholders2_1E,@object
	.size		_ZN34_INTERNAL_d6df4503_4_k_cu_3c2adfb46thrust24THRUST_300001_SM_1000_NS12placeholders2_1E,(_ZN34_INTERNAL_d6df4503_4_k_cu_3c2adfb44cuda3std3__45__cpo3endE - _ZN34_INTERNAL_d6df4503_4_k_cu_3c2adfb46thrust24THRUST_300001_SM_1000_NS12placeholders2_1E)
_ZN34_INTERNAL_d6df4503_4_k_cu_3c2adfb46thrust24THRUST_300001_SM_1000_NS12placeholders2_1E:
	.zero		1
	.type		_ZN34_INTERNAL_d6df4503_4_k_cu_3c2adfb44cuda3std3__45__cpo3endE,@object
	.size		_ZN34_INTERNAL_d6df4503_4_k_cu_3c2adfb44cuda3std3__45__cpo3endE,(_ZN34_INTERNAL_d6df4503_4_k_cu_3c2adfb44cuda3std6ranges3__45__cpo3endE - _ZN34_INTERNAL_d6df4503_4_k_cu_3c2adfb44cuda3std3__45__cpo3endE)
_ZN34_INTERNAL_d6df4503_4_k_cu_3c2adfb44cuda3std3__45__cpo3endE:
	.zero		1
	.type		_ZN34_INTERNAL_d6df4503_4_k_cu_3c2adfb44cuda3std6ranges3__45__cpo3endE,@object
	.size		_ZN34_INTERNAL_d6df4503_4_k_cu_3c2adfb44cuda3std6ranges3__45__cpo3endE,(_ZN34_INTERNAL_d6df4503_4_k_cu_3c2adfb46thrust24THRUST_300001_SM_1000_NS12placeholders2_5E - _ZN34_INTERNAL_d6df4503_4_k_cu_3c2adfb44cuda3std6ranges3__45__cpo3endE)
_ZN34_INTERNAL_d6df4503_4_k_cu_3c2adfb44cuda3std6ranges3__45__cpo3endE:
	.zero		1
	.type		_ZN34_INTERNAL_d6df4503_4_k_cu_3c2adfb46thrust24THRUST_300001_SM_1000_NS12placeholders2_5E,@object
	.size		_ZN34_INTERNAL_d6df4503_4_k_cu_3c2adfb46thrust24THRUST_300001_SM_1000_NS12placeholders2_5E,(_ZN34_INTERNAL_d6df4503_4_k_cu_3c2adfb44cuda3std3__45__cpo4rendE - _ZN34_INTERNAL_d6df4503_4_k_cu_3c2adfb46thrust24THRUST_300001_SM_1000_NS12placeholders2_5E)
_ZN34_INTERNAL_d6df4503_4_k_cu_3c2adfb46thrust24THRUST_300001_SM_1000_NS12placeholders2_5E:
	.zero		1
	.type		_ZN34_INTERNAL_d6df4503_4_k_cu_3c2adfb44cuda3std3__45__cpo4rendE,@object
	.size		_ZN34_INTERNAL_d6df4503_4_k_cu_3c2adfb44cuda3std3__45__cpo4rendE,(_ZN34_INTERNAL_d6df4503_4_k_cu_3c2adfb44cuda3std6ranges3__45__cpo9iter_swapE - _ZN34_INTERNAL_d6df4503_4_k_cu_3c2adfb44cuda3std3__45__cpo4rendE)
_ZN34_INTERNAL_d6df4503_4_k_cu_3c2adfb44cuda3std3__45__cpo4rendE:
	.zero		1
	.type		_ZN34_INTERNAL_d6df4503_4_k_cu_3c2adfb44cuda3std6ranges3__45__cpo9iter_swapE,@object
	.size		_ZN34_INTERNAL_d6df4503_4_k_cu_3c2adfb44cuda3std6ranges3__45__cpo9iter_swapE,(_ZN34_INTERNAL_d6df4503_4_k_cu_3c2adfb44cuda3std3__48unexpectE - _ZN34_INTERNAL_d6df4503_4_k_cu_3c2adfb44cuda3std6ranges3__45__cpo9iter_swapE)
_ZN34_INTERNAL_d6df4503_4_k_cu_3c2adfb44cuda3std6ranges3__45__cpo9iter_swapE:
	.zero		1
	.type		_ZN34_INTERNAL_d6df4503_4_k_cu_3c2adfb44cuda3std3__48unexpectE,@object
	.size		_ZN34_INTERNAL_d6df4503_4_k_cu_3c2adfb44cuda3std3__48unexpectE,(_ZN34_INTERNAL_d6df4503_4_k_cu_3c2adfb46thrust24THRUST_300001_SM_1000_NS8cuda_cub3parE - _ZN34_INTERNAL_d6df4503_4_k_cu_3c2adfb44cuda3std3__48unexpectE)
_ZN34_INTERNAL_d6df4503_4_k_cu_3c2adfb44cuda3std3__48unexpectE:
	.zero		1
	.type		_ZN34_INTERNAL_d6df4503_4_k_cu_3c2adfb46thrust24THRUST_300001_SM_1000_NS8cuda_cub3parE,@object
	.size		_ZN34_INTERNAL_d6df4503_4_k_cu_3c2adfb46thrust24THRUST_300001_SM_1000_NS8cuda_cub3parE,(.L_29 - _ZN34_INTERNAL_d6df4503_4_k_cu_3c2adfb46thrust24THRUST_300001_SM_1000_NS8cuda_cub3parE)
_ZN34_INTERNAL_d6df4503_4_k_cu_3c2adfb46thrust24THRUST_300001_SM_1000_NS8cuda_cub3parE:
	.zero		1
.L_29:


//--------------------- .nv.constant0._ZN3cub18CUB_300001_SM_10006detail11EmptyKernelIvEEvv --------------------------
	.section	.nv.constant0._ZN3cub18CUB_300001_SM_10006detail11EmptyKernelIvEEvv,"a",@progbits
	.sectionflags	@""
	.align	4
.nv.constant0._ZN3cub18CUB_300001_SM_10006detail11EmptyKernelIvEEvv:
	.zero		896


//--------------------- .nv.constant0._Z4testPfi  --------------------------
	.section	.nv.constant0._Z4testPfi,"a",@progbits
	.sectionflags	@""
	.align	4
.nv.constant0._Z4testPfi:
	.zero		908


//--------------------- SYMBOLS --------------------------

	.type		.nv.reservedSmem.offset0,@object
	.size		.nv.reservedSmem.offset0,0x4
	.type		vprintf,@function
